//
// Generated by NVIDIA NVVM Compiler
//
// Compiler Build ID: CL-36424714
// Cuda compilation tools, release 13.0, V13.0.88
// Based on NVVM 20.0.0
//

.version 9.0
.target sm_100
.address_size 64

	// .globl	_Z9histogramIiEvPKT_mPii

.visible .entry _Z9histogramIiEvPKT_mPii(
	.param .u64 .ptr .align 1 _Z9histogramIiEvPKT_mPii_param_0,
	.param .u64 _Z9histogramIiEvPKT_mPii_param_1,
	.param .u64 .ptr .align 1 _Z9histogramIiEvPKT_mPii_param_2,
	.param .u32 _Z9histogramIiEvPKT_mPii_param_3
)
{
	.reg .pred 	%p<2>;
	.reg .b32 	%r<9>;
	.reg .b64 	%rd<11>;

	ld.param.u64 	%rd2, [_Z9histogramIiEvPKT_mPii_param_0];
	ld.param.u64 	%rd4, [_Z9histogramIiEvPKT_mPii_param_1];
	ld.param.u64 	%rd3, [_Z9histogramIiEvPKT_mPii_param_2];
	ld.param.u32 	%r1, [_Z9histogramIiEvPKT_mPii_param_3];
	mov.u32 	%r2, %tid.x;
	mov.u32 	%r3, %ctaid.x;
	mov.u32 	%r4, %ntid.x;
	mad.lo.s32 	%r5, %r3, %r4, %r2;
	cvt.s64.s32 	%rd1, %r5;
	setp.le.u64 	%p1, %rd4, %rd1;
	@%p1 bra 	$L__BB0_2;
	cvta.to.global.u64 	%rd5, %rd2;
	cvta.to.global.u64 	%rd6, %rd3;
	shl.b64 	%rd7, %rd1, 2;
	add.s64 	%rd8, %rd5, %rd7;
	ld.global.u32 	%r6, [%rd8];
	rem.s32 	%r7, %r6, %r1;
	mul.wide.s32 	%rd9, %r7, 4;
	add.s64 	%rd10, %rd6, %rd9;
	atom.global.add.u32 	%r8, [%rd10], 1;
$L__BB0_2:
	ret;

}


// ===== COMPILED SASS (sm_100) =====

	.target	sm_100

	.elftype	@"ET_EXEC"


//--------------------- .note.nv.tkinfo           --------------------------
	.section	.note.nv.tkinfo,"",@"SHT_NOTE"
	.sectionflags	@"SHF_NOTE_NV_TKINFO"
	.tkinfo
        /*0018*/ 	.word	0x00000002
        /*0030*/ 	.string	""
        /*0030*/ 	.string	"ptxas"
        /*0030*/ 	.string	"Cuda compilation tools, release 13.0, V13.0.88"
        /*0030*/ 	.string	"Build cuda_13.0.r13.0/compiler.36424714_0"
        /*0030*/ 	.string	"-arch sm_100 -m 64 "



//--------------------- .note.nv.cuinfo           --------------------------
	.section	.note.nv.cuinfo,"",@"SHT_NOTE"
	.sectionflags	@"SHF_NOTE_NV_CUINFO"
        /*0018*/ 	.short	0x0002
        /*001a*/ 	.short	0x0064
        /*001c*/ 	.short	0x0082
	.zero		2


//--------------------- .nv.info                  --------------------------
	.section	.nv.info,"",@"SHT_CUDA_INFO"
	.align	4


	//----- nvinfo : EIATTR_REGCOUNT
	.align		4
        /*0000*/ 	.byte	0x04, 0x2f
        /*0002*/ 	.short	(.L_1 - .L_0)
	.align		4
.L_0:
        /*0004*/ 	.word	index@(_Z9histogramIiEvPKT_mPii)
        /*0008*/ 	.word	0x0000000c


	//----- nvinfo : EIATTR_FRAME_SIZE
	.align		4
.L_1:
        /*000c*/ 	.byte	0x04, 0x11
        /*000e*/ 	.short	(.L_3 - .L_2)
	.align		4
.L_2:
        /*0010*/ 	.word	index@(_Z9histogramIiEvPKT_mPii)
        /*0014*/ 	.word	0x00000000


	//----- nvinfo : EIATTR_MIN_STACK_SIZE
	.align		4
.L_3:
        /*0018*/ 	.byte	0x04, 0x12
        /*001a*/ 	.short	(.L_5 - .L_4)
	.align		4
.L_4:
        /*001c*/ 	.word	index@(_Z9histogramIiEvPKT_mPii)
        /*0020*/ 	.word	0x00000000
.L_5:


//--------------------- .nv.compat                --------------------------
	.section	.nv.compat,"",@"SHT_CUDA_COMPAT_INFO"
	.align	4
        /*0000*/ 	.byte	0x02, 0x09, 0x00, 0x00, 0x02, 0x02, 0x01, 0x00, 0x02, 0x05, 0x05, 0x00, 0x03, 0x07, 0x01, 0x01
        /*0010*/ 	.byte	0x02, 0x03, 0x00, 0x00, 0x02, 0x06, 0x01, 0x00, 0x04, 0x0b, 0x08, 0x00, 0x09, 0x00, 0x00, 0x00
        /*0020*/ 	.byte	0x00, 0x00, 0x00, 0x00


//--------------------- .nv.info._Z9histogramIiEvPKT_mPii --------------------------
	.section	.nv.info._Z9histogramIiEvPKT_mPii,"",@"SHT_CUDA_INFO"
	.sectionflags	@""
	.align	4


	//----- nvinfo : EIATTR_CUDA_API_VERSION
	.align		4
        /*0000*/ 	.byte	0x04, 0x37
        /*0002*/ 	.short	(.L_7 - .L_6)
.L_6:
        /*0004*/ 	.word	0x00000082


	//----- nvinfo : EIATTR_KPARAM_INFO
	.align		4
.L_7:
        /*0008*/ 	.byte	0x04, 0x17
        /*000a*/ 	.short	(.L_9 - .L_8)
.L_8:
        /*000c*/ 	.word	0x00000000
        /*0010*/ 	.short	0x0003
        /*0012*/ 	.short	0x0018
        /*0014*/ 	.byte	0x00, 0xf0, 0x11, 0x00


	//----- nvinfo : EIATTR_KPARAM_INFO
	.align		4
.L_9:
        /*0018*/ 	.byte	0x04, 0x17
        /*001a*/ 	.short	(.L_11 - .L_10)
.L_10:
        /*001c*/ 	.word	0x00000000
        /*0020*/ 	.short	0x0002
        /*0022*/ 	.short	0x0010
        /*0024*/ 	.byte	0x00, 0xf5, 0x21, 0x00


	//----- nvinfo : EIATTR_KPARAM_INFO
	.align		4
.L_11:
        /*0028*/ 	.byte	0x04, 0x17
        /*002a*/ 	.short	(.L_13 - .L_12)
.L_12:
        /*002c*/ 	.word	0x00000000
        /*0030*/ 	.short	0x0001
        /*0032*/ 	.short	0x0008
        /*0034*/ 	.byte	0x00, 0xf0, 0x21, 0x00


	//----- nvinfo : EIATTR_KPARAM_INFO
	.align		4
.L_13:
        /*0038*/ 	.byte	0x04, 0x17
        /*003a*/ 	.short	(.L_15 - .L_14)
.L_14:
        /*003c*/ 	.word	0x00000000
        /*0040*/ 	.short	0x0000
        /*0042*/ 	.short	0x0000
        /*0044*/ 	.byte	0x00, 0xf5, 0x21, 0x00


	//----- nvinfo : EIATTR_SPARSE_MMA_MASK
	.align		4
.L_15:
        /*0048*/ 	.byte	0x03, 0x50
        /*004a*/ 	.short	0x0000


	//----- nvinfo : EIATTR_MAXREG_COUNT
	.align		4
        /*004c*/ 	.byte	0x03, 0x1b
        /*004e*/ 	.short	0x00ff


	//----- nvinfo : EIATTR_MERCURY_ISA_VERSION
	.align		4
        /*0050*/ 	.byte	0x03, 0x5f
        /*0052*/ 	.short	0x0101


	//----- nvinfo : EIATTR_VRC_CTA_INIT_COUNT
	.align		4
        /*0054*/ 	.byte	0x02, 0x4a
	.zero		1
	.zero		1


	//----- nvinfo : EIATTR_EXIT_INSTR_OFFSETS
	.align		4
        /*0058*/ 	.byte	0x04, 0x1c
        /*005a*/ 	.short	(.L_17 - .L_16)


	//   ....[0]....
.L_16:
        /*005c*/ 	.word	0x00000090


	//   ....[1]....
        /*0060*/ 	.word	0x00000290


	//----- nvinfo : EIATTR_CBANK_PARAM_SIZE
	.align		4
.L_17:
        /*0064*/ 	.byte	0x03, 0x19
        /*0066*/ 	.short	0x001c


	//----- nvinfo : EIATTR_PARAM_CBANK
	.align		4
        /*0068*/ 	.byte	0x04, 0x0a
        /*006a*/ 	.short	(.L_19 - .L_18)
	.align		4
.L_18:
        /*006c*/ 	.word	index@(.nv.constant0._Z9histogramIiEvPKT_mPii)
        /*0070*/ 	.short	0x0380
        /*0072*/ 	.short	0x001c


	//----- nvinfo : EIATTR_SW_WAR
	.align		4
.L_19:
        /*0074*/ 	.byte	0x04, 0x36
        /*0076*/ 	.short	(.L_21 - .L_20)
.L_20:
        /*0078*/ 	.word	0x00000008
.L_21:


//--------------------- .nv.callgraph             --------------------------
	.section	.nv.callgraph,"",@"SHT_CUDA_CALLGRAPH"
	.align	4
	.sectionentsize	8
	.align		4
        /*0000*/ 	.word	0x00000000
	.align		4
        /*0004*/ 	.word	0xffffffff
	.align		4
        /*0008*/ 	.word	0x00000000
	.align		4
        /*000c*/ 	.word	0xfffffffe
	.align		4
        /*0010*/ 	.word	0x00000000
	.align		4
        /*0014*/ 	.word	0xfffffffd
	.align		4
        /*0018*/ 	.word	0x00000000
	.align		4
        /*001c*/ 	.word	0xfffffffc


//--------------------- .text._Z9histogramIiEvPKT_mPii --------------------------
	.section	.text._Z9histogramIiEvPKT_mPii,"ax",@progbits
	.align	128
        .global         _Z9histogramIiEvPKT_mPii
        .type           _Z9histogramIiEvPKT_mPii,@function
        .size           _Z9histogramIiEvPKT_mPii,(.L_x_1 - _Z9histogramIiEvPKT_mPii)
        .other          _Z9histogramIiEvPKT_mPii,@"STO_CUDA_ENTRY STV_DEFAULT"
_Z9histogramIiEvPKT_mPii:
.text._Z9histogramIiEvPKT_mPii:
[----:B------:R-:W-:Y:S01]  /*0000*/  LDC R1, c[0x0][0x37c] ;  /* 0x0000df00ff017b82 */ /* 0x000fe20000000800 */
[----:B------:R-:W0:Y:S07]  /*0010*/  S2R R0, SR_TID.X ;  /* 0x0000000000007919 */ /* 0x000e2e0000002100 */
[----:B------:R-:W0:Y:S01]  /*0020*/  S2UR UR4, SR_CTAID.X ;  /* 0x00000000000479c3 */ /* 0x000e220000002500 */
[----:B------:R-:W1:Y:S07]  /*0030*/  LDCU.64 UR6, c[0x0][0x388] ;  /* 0x00007100ff0677ac */ /* 0x000e6e0008000a00 */
[----:B------:R-:W0:Y:S02]  /*0040*/  LDC R3, c[0x0][0x360] ;  /* 0x0000d800ff037b82 */ /* 0x000e240000000800 */
[----:B0-----:R-:W-:-:S05]  /*0050*/  IMAD R0, R3, UR4, R0 ;  /* 0x0000000403007c24 */ /* 0x001fca000f8e0200 */
[----:B-1----:R-:W-:Y:S02]  /*0060*/  ISETP.GE.U32.AND P0, PT, R0, UR6, PT ;  /* 0x0000000600007c0c */ /* 0x002fe4000bf06070 */
[----:B------:R-:W-:-:S04]  /*0070*/  SHF.R.S32.HI R3, RZ, 0x1f, R0 ;  /* 0x0000001fff037819 */ /* 0x000fc80000011400 */
[----:B------:R-:W-:-:S13]  /*0080*/  ISETP.GE.U32.AND.EX P0, PT, R3, UR7, PT, P0 ;  /* 0x0000000703007c0c */ /* 0x000fda000bf06100 */
[----:B------:R-:W-:Y:S05]  /*0090*/  @P0 EXIT ;  /* 0x000000000000094d */ /* 0x000fea0003800000 */
[----:B------:R-:W0:Y:S01]  /*00a0*/  LDCU.64 UR6, c[0x0][0x380] ;  /* 0x00007000ff0677ac */ /* 0x000e220008000a00 */
[----:B------:R-:W1:Y:S01]  /*00b0*/  LDC R7, c[0x0][0x398] ;  /* 0x0000e600ff077b82 */ /* 0x000e620000000800 */
[----:B------:R-:W2:Y:S01]  /*00c0*/  LDCU.64 UR4, c[0x0][0x358] ;  /* 0x00006b00ff0477ac */ /* 0x000ea20008000a00 */
[----:B0-----:R-:W-:-:S04]  /*00d0*/  LEA R2, P0, R0, UR6, 0x2 ;  /* 0x0000000600027c11 */ /* 0x001fc8000f8010ff */
[----:B------:R-:W-:-:S05]  /*00e0*/  LEA.HI.X R3, R0, UR7, R3, 0x2, P0 ;  /* 0x0000000700037c11 */ /* 0x000fca00080f1403 */
[----:B--2---:R-:W2:Y:S01]  /*00f0*/  LDG.E R0, desc[UR4][R2.64] ;  /* 0x0000000402007981 */ /* 0x004ea2000c1e1900 */
[----:B-1----:R-:W-:-:S04]  /*0100*/  IABS R8, R7 ;  /* 0x0000000700087213 */ /* 0x002fc80000000000 */
[----:B------:R-:W0:Y:S08]  /*0110*/  I2F.RP R6, R8 ;  /* 0x0000000800067306 */ /* 0x000e300000209400 */
[----:B0-----:R-:W0:Y:S02]  /*0120*/  MUFU.RCP R6, R6 ;  /* 0x0000000600067308 */ /* 0x001e240000001000 */
[----:B0-----:R-:W-:-:S06]  /*0130*/  VIADD R4, R6, 0xffffffe ;  /* 0x0ffffffe06047836 */ /* 0x001fcc0000000000 */
[----:B------:R0:W1:Y:S02]  /*0140*/  F2I.FTZ.U32.TRUNC.NTZ R5, R4 ;  /* 0x0000000400057305 */ /* 0x000064000021f000 */
[----:B0-----:R-:W-:Y:S02]  /*0150*/  IMAD.MOV.U32 R4, RZ, RZ, RZ ;  /* 0x000000ffff047224 */ /* 0x001fe400078e00ff */
[----:B-1----:R-:W-:-:S04]  /*0160*/  IMAD.MOV R9, RZ, RZ, -R5 ;  /* 0x000000ffff097224 */ /* 0x002fc800078e0a05 */
[----:B------:R-:W-:-:S04]  /*0170*/  IMAD R9, R9, R8, RZ ;  /* 0x0000000809097224 */ /* 0x000fc800078e02ff */
[----:B------:R-:W-:Y:S01]  /*0180*/  IMAD.HI.U32 R5, R5, R9, R4 ;  /* 0x0000000905057227 */ /* 0x000fe200078e0004 */
[----:B--2---:R-:W-:Y:S02]  /*0190*/  IABS R2, R0 ;  /* 0x0000000000027213 */ /* 0x004fe40000000000 */
[----:B------:R-:W-:-:S03]  /*01a0*/  ISETP.GE.AND P2, PT, R0, RZ, PT ;  /* 0x000000ff0000720c */ /* 0x000fc60003f46270 */
[----:B------:R-:W-:-:S04]  /*01b0*/  IMAD.HI.U32 R5, R5, R2, RZ ;  /* 0x0000000205057227 */ /* 0x000fc800078e00ff */
[----:B------:R-:W-:-:S04]  /*01c0*/  IMAD.MOV R5, RZ, RZ, -R5 ;  /* 0x000000ffff057224 */ /* 0x000fc800078e0a05 */
[C---:B------:R-:W-:Y:S02]  /*01d0*/  IMAD R5, R8.reuse, R5, R2 ;  /* 0x0000000508057224 */ /* 0x040fe400078e0202 */
[----:B------:R-:W0:Y:S03]  /*01e0*/  LDC.64 R2, c[0x0][0x390] ;  /* 0x0000e400ff027b82 */ /* 0x000e260000000a00 */
[----:B------:R-:W-:-:S13]  /*01f0*/  ISETP.GT.U32.AND P0, PT, R8, R5, PT ;  /* 0x000000050800720c */ /* 0x000fda0003f04070 */
[----:B------:R-:W-:Y:S02]  /*0200*/  @!P0 IADD3 R5, PT, PT, R5, -R8, RZ ;  /* 0x8000000805058210 */ /* 0x000fe40007ffe0ff */
[----:B------:R-:W-:Y:S02]  /*0210*/  ISETP.NE.AND P0, PT, R7, RZ, PT ;  /* 0x000000ff0700720c */ /* 0x000fe40003f05270 */
[----:B------:R-:W-:-:S13]  /*0220*/  ISETP.GT.U32.AND P1, PT, R8, R5, PT ;  /* 0x000000050800720c */ /* 0x000fda0003f24070 */
[----:B------:R-:W-:-:S04]  /*0230*/  @!P1 IMAD.IADD R5, R5, 0x1, -R8 ;  /* 0x0000000105059824 */ /* 0x000fc800078e0a08 */
[----:B------:R-:W-:Y:S01]  /*0240*/  @!P2 IMAD.MOV R5, RZ, RZ, -R5 ;  /* 0x000000ffff05a224 */ /* 0x000fe200078e0a05 */
[----:B------:R-:W-:Y:S01]  /*0250*/  @!P0 LOP3.LUT R5, RZ, R7, RZ, 0x33, !PT ;  /* 0x00000007ff058212 */ /* 0x000fe200078e33ff */
[----:B------:R-:W-:-:S04]  /*0260*/  HFMA2 R7, -RZ, RZ, 0, 5.9604644775390625e-08 ;  /* 0x00000001ff077431 */ /* 0x000fc800000001ff */
[----:B0-----:R-:W-:-:S05]  /*0270*/  IMAD.WIDE R2, R5, 0x4, R2 ;  /* 0x0000000405027825 */ /* 0x001fca00078e0202 */
[----:B------:R-:W-:Y:S01]  /*0280*/  REDG.E.ADD.STRONG.GPU desc[UR4][R2.64], R7 ;  /* 0x000000070200798e */ /* 0x000fe2000c12e104 */
[----:B------:R-:W-:Y:S05]  /*0290*/  EXIT ;  /* 0x000000000000794d */ /* 0x000fea0003800000 */
.L_x_0:
[----:B------:R-:W-:-:S00]  /*02a0*/  BRA `(.L_x_0) ;  /* 0xfffffffc00fc7947 */ /* 0x000fc0000383ffff */
[----:B------:R-:W-:-:S00]  /*02b0*/  NOP ;  /* 0x0000000000007918 */ /* 0x000fc00000000000 */
        /* <DEDUP_REMOVED lines=12> */
.L_x_1:


//--------------------- .nv.shared.reserved.0     --------------------------
	.section	.nv.shared.reserved.0,"aw",@nobits
	.weak		__nv_reservedSMEM_offset_0_alias
	.size		__nv_reservedSMEM_offset_0_alias, 0, 64
	.other		__nv_reservedSMEM_offset_0_alias,@"STO_CUDA_RESERVED_SHARED STV_DEFAULT"
__nv_reservedSMEM_offset_0_alias:
	.zero		0
	.zero		64


//--------------------- .nv.constant0._Z9histogramIiEvPKT_mPii --------------------------
	.section	.nv.constant0._Z9histogramIiEvPKT_mPii,"a",@progbits
	.sectionflags	@""
	.align	4
.nv.constant0._Z9histogramIiEvPKT_mPii:
	.zero		924


//--------------------- SYMBOLS --------------------------

	.type		.nv.reservedSmem.offset0,@object
	.size		.nv.reservedSmem.offset0,0x4
